	.headerflags	@"EF_CUDA_TEXMODE_UNIFIED EF_CUDA_64BIT_ADDRESS EF_CUDA_ACCELERATORS EF_CUDA_SM90 EF_CUDA_VIRTUAL_SM(EF_CUDA_SM90)"
	.elftype	@"ET_EXEC"


//--------------------- .nv.info                  --------------------------
	.section	.nv.info,"",@"SHT_CUDA_INFO"
	.align	4


	//----- nvinfo : EIATTR_REGCOUNT
	.align		4
        /*0000*/ 	.byte	0x04, 0x2f
        /*0002*/ 	.short	(.L_3 - .L_2)
	.align		4
.L_2:
        /*0004*/ 	.word	index@(triton_poi_fused_cat_5)
        /*0008*/ 	.word	0x00000030


	//----- nvinfo : EIATTR_MIN_STACK_SIZE
	.align		4
.L_3:
        /*000c*/ 	.byte	0x04, 0x12
        /*000e*/ 	.short	(.L_5 - .L_4)
	.align		4
.L_4:
        /*0010*/ 	.word	index@(triton_poi_fused_cat_5)
        /*0014*/ 	.word	0x00000000


	//----- nvinfo : EIATTR_FRAME_SIZE
	.align		4
.L_5:
        /*0018*/ 	.byte	0x04, 0x11
        /*001a*/ 	.short	(.L_7 - .L_6)
	.align		4
.L_6:
        /*001c*/ 	.word	index@(triton_poi_fused_cat_5)
        /*0020*/ 	.word	0x00000000


	//----- nvinfo : EIATTR_MIN_STACK_SIZE
	.align		4
.L_7:
        /*0024*/ 	.byte	0x04, 0x12
        /*0026*/ 	.short	(.L_9 - .L_8)
	.align		4
.L_8:
        /*0028*/ 	.word	index@(triton_poi_fused_cat_5)
        /*002c*/ 	.word	0x00000000
.L_9:


//--------------------- .nv.info.triton_poi_fused_cat_5 --------------------------
	.section	.nv.info.triton_poi_fused_cat_5,"",@"SHT_CUDA_INFO"
	.sectionflags	@""
	.align	4


	//----- nvinfo : EIATTR_CUDA_API_VERSION
	.align		4
        /*0000*/ 	.byte	0x04, 0x37
        /*0002*/ 	.short	(.L_11 - .L_10)
.L_10:
        /*0004*/ 	.word	0x0000007c


	//----- nvinfo : EIATTR_KPARAM_INFO
	.align		4
.L_11:
        /*0008*/ 	.byte	0x04, 0x17
        /*000a*/ 	.short	(.L_13 - .L_12)
.L_12:
        /*000c*/ 	.word	0x00000000
        /*0010*/ 	.short	0x0015
        /*0012*/ 	.short	0x00a8
        /*0014*/ 	.byte	0x00, 0xf0, 0x11, 0x00


	//----- nvinfo : EIATTR_KPARAM_INFO
	.align		4
.L_13:
        /*0018*/ 	.byte	0x04, 0x17
        /*001a*/ 	.short	(.L_15 - .L_14)
.L_14:
        /*001c*/ 	.word	0x00000000
        /*0020*/ 	.short	0x0014
        /*0022*/ 	.short	0x00a0
        /*0024*/ 	.byte	0x00, 0xf4, 0x21, 0x00


	//----- nvinfo : EIATTR_KPARAM_INFO
	.align		4
.L_15:
        /*0028*/ 	.byte	0x04, 0x17
        /*002a*/ 	.short	(.L_17 - .L_16)
.L_16:
        /*002c*/ 	.word	0x00000000
        /*0030*/ 	.short	0x0013
        /*0032*/ 	.short	0x0098
        /*0034*/ 	.byte	0x00, 0xf4, 0x21, 0x00


	//----- nvinfo : EIATTR_KPARAM_INFO
	.align		4
.L_17:
        /*0038*/ 	.byte	0x04, 0x17
        /*003a*/ 	.short	(.L_19 - .L_18)
.L_18:
        /*003c*/ 	.word	0x00000000
        /*0040*/ 	.short	0x0012
        /*0042*/ 	.short	0x0090
        /*0044*/ 	.byte	0x00, 0xf4, 0x21, 0x00


	//----- nvinfo : EIATTR_KPARAM_INFO
	.align		4
.L_19:
        /*0048*/ 	.byte	0x04, 0x17
        /*004a*/ 	.short	(.L_21 - .L_20)
.L_20:
        /*004c*/ 	.word	0x00000000
        /*0050*/ 	.short	0x0011
        /*0052*/ 	.short	0x0088
        /*0054*/ 	.byte	0x00, 0xf4, 0x21, 0x00


	//----- nvinfo : EIATTR_KPARAM_INFO
	.align		4
.L_21:
        /*0058*/ 	.byte	0x04, 0x17
        /*005a*/ 	.short	(.L_23 - .L_22)
.L_22:
        /*005c*/ 	.word	0x00000000
        /*0060*/ 	.short	0x0010
        /*0062*/ 	.short	0x0080
        /*0064*/ 	.byte	0x00, 0xf4, 0x21, 0x00


	//----- nvinfo : EIATTR_KPARAM_INFO
	.align		4
.L_23:
        /*0068*/ 	.byte	0x04, 0x17
        /*006a*/ 	.short	(.L_25 - .L_24)
.L_24:
        /*006c*/ 	.word	0x00000000
        /*0070*/ 	.short	0x000f
        /*0072*/ 	.short	0x0078
        /*0074*/ 	.byte	0x00, 0xf4, 0x21, 0x00


	//----- nvinfo : EIATTR_KPARAM_INFO
	.align		4
.L_25:
        /*0078*/ 	.byte	0x04, 0x17
        /*007a*/ 	.short	(.L_27 - .L_26)
.L_26:
        /*007c*/ 	.word	0x00000000
        /*0080*/ 	.short	0x000e
        /*0082*/ 	.short	0x0070
        /*0084*/ 	.byte	0x00, 0xf4, 0x21, 0x00


	//----- nvinfo : EIATTR_KPARAM_INFO
	.align		4
.L_27:
        /*0088*/ 	.byte	0x04, 0x17
        /*008a*/ 	.short	(.L_29 - .L_28)
.L_28:
        /*008c*/ 	.word	0x00000000
        /*0090*/ 	.short	0x000d
        /*0092*/ 	.short	0x0068
        /*0094*/ 	.byte	0x00, 0xf4, 0x21, 0x00


	//----- nvinfo : EIATTR_KPARAM_INFO
	.align		4
.L_29:
        /*0098*/ 	.byte	0x04, 0x17
        /*009a*/ 	.short	(.L_31 - .L_30)
.L_30:
        /*009c*/ 	.word	0x00000000
        /*00a0*/ 	.short	0x000c
        /*00a2*/ 	.short	0x0060
        /*00a4*/ 	.byte	0x00, 0xf4, 0x21, 0x00


	//----- nvinfo : EIATTR_KPARAM_INFO
	.align		4
.L_31:
        /*00a8*/ 	.byte	0x04, 0x17
        /*00aa*/ 	.short	(.L_33 - .L_32)
.L_32:
        /*00ac*/ 	.word	0x00000000
        /*00b0*/ 	.short	0x000b
        /*00b2*/ 	.short	0x0058
        /*00b4*/ 	.byte	0x00, 0xf4, 0x21, 0x00


	//----- nvinfo : EIATTR_KPARAM_INFO
	.align		4
.L_33:
        /*00b8*/ 	.byte	0x04, 0x17
        /*00ba*/ 	.short	(.L_35 - .L_34)
.L_34:
        /*00bc*/ 	.word	0x00000000
        /*00c0*/ 	.short	0x000a
        /*00c2*/ 	.short	0x0050
        /*00c4*/ 	.byte	0x00, 0xf4, 0x21, 0x00


	//----- nvinfo : EIATTR_KPARAM_INFO
	.align		4
.L_35:
        /*00c8*/ 	.byte	0x04, 0x17
        /*00ca*/ 	.short	(.L_37 - .L_36)
.L_36:
        /*00cc*/ 	.word	0x00000000
        /*00d0*/ 	.short	0x0009
        /*00d2*/ 	.short	0x0048
        /*00d4*/ 	.byte	0x00, 0xf4, 0x21, 0x00


	//----- nvinfo : EIATTR_KPARAM_INFO
	.align		4
.L_37:
        /*00d8*/ 	.byte	0x04, 0x17
        /*00da*/ 	.short	(.L_39 - .L_38)
.L_38:
        /*00dc*/ 	.word	0x00000000
        /*00e0*/ 	.short	0x0008
        /*00e2*/ 	.short	0x0040
        /*00e4*/ 	.byte	0x00, 0xf4, 0x21, 0x00


	//----- nvinfo : EIATTR_KPARAM_INFO
	.align		4
.L_39:
        /*00e8*/ 	.byte	0x04, 0x17
        /*00ea*/ 	.short	(.L_41 - .L_40)
.L_40:
        /*00ec*/ 	.word	0x00000000
        /*00f0*/ 	.short	0x0007
        /*00f2*/ 	.short	0x0038
        /*00f4*/ 	.byte	0x00, 0xf4, 0x21, 0x00


	//----- nvinfo : EIATTR_KPARAM_INFO
	.align		4
.L_41:
        /*00f8*/ 	.byte	0x04, 0x17
        /*00fa*/ 	.short	(.L_43 - .L_42)
.L_42:
        /*00fc*/ 	.word	0x00000000
        /*0100*/ 	.short	0x0006
        /*0102*/ 	.short	0x0030
        /*0104*/ 	.byte	0x00, 0xf4, 0x21, 0x00


	//----- nvinfo : EIATTR_KPARAM_INFO
	.align		4
.L_43:
        /*0108*/ 	.byte	0x04, 0x17
        /*010a*/ 	.short	(.L_45 - .L_44)
.L_44:
        /*010c*/ 	.word	0x00000000
        /*0110*/ 	.short	0x0005
        /*0112*/ 	.short	0x0028
        /*0114*/ 	.byte	0x00, 0xf4, 0x21, 0x00


	//----- nvinfo : EIATTR_KPARAM_INFO
	.align		4
.L_45:
        /*0118*/ 	.byte	0x04, 0x17
        /*011a*/ 	.short	(.L_47 - .L_46)
.L_46:
        /*011c*/ 	.word	0x00000000
        /*0120*/ 	.short	0x0004
        /*0122*/ 	.short	0x0020
        /*0124*/ 	.byte	0x00, 0xf4, 0x21, 0x00


	//----- nvinfo : EIATTR_KPARAM_INFO
	.align		4
.L_47:
        /*0128*/ 	.byte	0x04, 0x17
        /*012a*/ 	.short	(.L_49 - .L_48)
.L_48:
        /*012c*/ 	.word	0x00000000
        /*0130*/ 	.short	0x0003
        /*0132*/ 	.short	0x0018
        /*0134*/ 	.byte	0x00, 0xf4, 0x21, 0x00


	//----- nvinfo : EIATTR_KPARAM_INFO
	.align		4
.L_49:
        /*0138*/ 	.byte	0x04, 0x17
        /*013a*/ 	.short	(.L_51 - .L_50)
.L_50:
        /*013c*/ 	.word	0x00000000
        /*0140*/ 	.short	0x0002
        /*0142*/ 	.short	0x0010
        /*0144*/ 	.byte	0x00, 0xf4, 0x21, 0x00


	//----- nvinfo : EIATTR_KPARAM_INFO
	.align		4
.L_51:
        /*0148*/ 	.byte	0x04, 0x17
        /*014a*/ 	.short	(.L_53 - .L_52)
.L_52:
        /*014c*/ 	.word	0x00000000
        /*0150*/ 	.short	0x0001
        /*0152*/ 	.short	0x0008
        /*0154*/ 	.byte	0x00, 0xf4, 0x21, 0x00


	//----- nvinfo : EIATTR_KPARAM_INFO
	.align		4
.L_53:
        /*0158*/ 	.byte	0x04, 0x17
        /*015a*/ 	.short	(.L_55 - .L_54)
.L_54:
        /*015c*/ 	.word	0x00000000
        /*0160*/ 	.short	0x0000
        /*0162*/ 	.short	0x0000
        /*0164*/ 	.byte	0x00, 0xf4, 0x21, 0x00


	//----- nvinfo : EIATTR_SPARSE_MMA_MASK
	.align		4
.L_55:
        /*0168*/ 	.byte	0x03, 0x50
        /*016a*/ 	.short	0x0000


	//----- nvinfo : EIATTR_MAXREG_COUNT
	.align		4
        /*016c*/ 	.byte	0x03, 0x1b
        /*016e*/ 	.short	0x00ff


	//----- nvinfo : EIATTR_EXIT_INSTR_OFFSETS
	.align		4
        /*0170*/ 	.byte	0x04, 0x1c
        /*0172*/ 	.short	(.L_57 - .L_56)


	//   ....[0]....
.L_56:
        /*0174*/ 	.word	0x00001440


	//----- nvinfo : EIATTR_REQNTID
	.align		4
.L_57:
        /*0178*/ 	.byte	0x04, 0x10
        /*017a*/ 	.short	(.L_59 - .L_58)
.L_58:
        /*017c*/ 	.word	0x00000080
        /*0180*/ 	.word	0x00000001
        /*0184*/ 	.word	0x00000001


	//----- nvinfo : EIATTR_CBANK_PARAM_SIZE
	.align		4
.L_59:
        /*0188*/ 	.byte	0x03, 0x19
        /*018a*/ 	.short	0x00ac


	//----- nvinfo : EIATTR_PARAM_CBANK
	.align		4
        /*018c*/ 	.byte	0x04, 0x0a
        /*018e*/ 	.short	(.L_61 - .L_60)
	.align		4
.L_60:
        /*0190*/ 	.word	index@(.nv.constant0.triton_poi_fused_cat_5)
        /*0194*/ 	.short	0x0210
        /*0196*/ 	.short	0x00ac


	//----- nvinfo : EIATTR_SW_WAR
	.align		4
.L_61:
        /*0198*/ 	.byte	0x04, 0x36
        /*019a*/ 	.short	(.L_63 - .L_62)
.L_62:
        /*019c*/ 	.word	0x00000008
.L_63:


//--------------------- .nv.callgraph             --------------------------
	.section	.nv.callgraph,"",@"SHT_CUDA_CALLGRAPH"
	.align	4
	.sectionentsize	8
	.align		4
        /*0000*/ 	.word	0x00000000
	.align		4
        /*0004*/ 	.word	0xffffffff
	.align		4
        /*0008*/ 	.word	0x00000000
	.align		4
        /*000c*/ 	.word	0xfffffffe
	.align		4
        /*0010*/ 	.word	0x00000000
	.align		4
        /*0014*/ 	.word	0xfffffffd
	.align		4
        /*0018*/ 	.word	0x00000000
	.align		4
        /*001c*/ 	.word	0xfffffffc


//--------------------- .nv.constant4             --------------------------
	.section	.nv.constant4,"a",@progbits
	.align	8
	.align		8
.nv.constant4:
        /*0000*/ 	.dword	_$_str
	.align		8
        /*0008*/ 	.dword	_$_str_$_2


//--------------------- .text.triton_poi_fused_cat_5 --------------------------
	.section	.text.triton_poi_fused_cat_5,"ax",@progbits
	.align	128
        .global         triton_poi_fused_cat_5
        .type           triton_poi_fused_cat_5,@function
        .size           triton_poi_fused_cat_5,(.L_x_1 - triton_poi_fused_cat_5)
        .other          triton_poi_fused_cat_5,@"STO_CUDA_ENTRY STV_DEFAULT"
triton_poi_fused_cat_5:
.text.triton_poi_fused_cat_5:
[----:B------:R-:W-:Y:S01]  /*0000*/  LDC R1, c[0x0][0x28] ;  /* 0x00000a00ff017b82 */ /* 0x000fe20000000800 */
[----:B------:R-:W1:Y:S01]  /*0010*/  S2R R0, SR_TID.X ;  /* 0x0000000000007919 */ /* 0x000e620000002100 */
[----:B------:R-:W-:Y:S01]  /*0020*/  IMAD.MOV.U32 R26, RZ, RZ, RZ ;  /* 0x000000ffff1a7224 */ /* 0x000fe200078e00ff */
[----:B------:R-:W-:Y:S01]  /*0030*/  ULDC.64 UR4, c[0x0][0x208] ;  /* 0x0000820000047ab9 */ /* 0x000fe20000000a00 */
[----:B------:R-:W2:Y:S01]  /*0040*/  S2R R11, SR_CTAID.X ;  /* 0x00000000000b7919 */ /* 0x000ea20000002500 */
[----:B------:R-:W-:Y:S02]  /*0050*/  IMAD.MOV.U32 R30, RZ, RZ, RZ ;  /* 0x000000ffff1e7224 */ /* 0x000fe400078e00ff */
[----:B------:R-:W-:Y:S02]  /*0060*/  IMAD.MOV.U32 R34, RZ, RZ, RZ ;  /* 0x000000ffff227224 */ /* 0x000fe400078e00ff */
[----:B------:R-:W-:Y:S01]  /*0070*/  IMAD.MOV.U32 R41, RZ, RZ, RZ ;  /* 0x000000ffff297224 */ /* 0x000fe200078e00ff */
[----:B------:R-:W-:-:S02]  /*0080*/  CS2R R36, SRZ ;  /* 0x0000000000247805 */ /* 0x000fc4000001ff00 */
[----:B------:R-:W-:Y:S01]  /*0090*/  CS2R R38, SRZ ;  /* 0x0000000000267805 */ /* 0x000fe2000001ff00 */
[----:B------:R-:W-:Y:S01]  /*00a0*/  ULDC.64 UR6, c[0x0][0x238] ;  /* 0x00008e0000067ab9 */ /* 0x000fe20000000a00 */
[----:B------:R-:W-:Y:S01]  /*00b0*/  ULDC.64 UR8, c[0x0][0x260] ;  /* 0x0000980000087ab9 */ /* 0x000fe20000000a00 */
[----:B------:R-:W-:Y:S01]  /*00c0*/  ULDC.64 UR10, c[0x0][0x288] ;  /* 0x0000a200000a7ab9 */ /* 0x000fe20000000a00 */
[----:B------:R-:W3:Y:S08]  /*00d0*/  LDC.64 R16, c[0x0][0x210] ;  /* 0x00008400ff107b82 */ /* 0x000ef00000000a00 */
[----:B------:R-:W4:Y:S08]  /*00e0*/  LDC.64 R42, c[0x0][0x218] ;  /* 0x00008600ff2a7b82 */ /* 0x000f300000000a00 */
[----:B------:R-:W5:Y:S01]  /*00f0*/  LDC.64 R24, c[0x0][0x230] ;  /* 0x00008c00ff187b82 */ /* 0x000f620000000a00 */
[----:B-1----:R-:W-:-:S05]  /*0100*/  IMAD.SHL.U32 R0, R0, 0x2, RZ ;  /* 0x0000000200007824 */ /* 0x002fca00078e00ff */
[----:B------:R-:W-:Y:S02]  /*0110*/  LOP3.LUT R0, R0, 0xfe, RZ, 0xc0, !PT ;  /* 0x000000fe00007812 */ /* 0x000fe400078ec0ff */
[----:B------:R-:W1:Y:S03]  /*0120*/  LDC.64 R28, c[0x0][0x258] ;  /* 0x00009600ff1c7b82 */ /* 0x000e660000000a00 */
[----:B--2---:R-:W-:-:S05]  /*0130*/  IMAD R0, R11, 0x100, R0 ;  /* 0x000001000b007824 */ /* 0x004fca00078e0200 */
[----:B------:R-:W-:-:S04]  /*0140*/  SHF.R.S32.HI R3, RZ, 0x1f, R0 ;  /* 0x0000001fff037819 */ /* 0x000fc80000011400 */
[----:B------:R-:W-:Y:S02]  /*0150*/  LEA.HI R8, R3, R0, RZ, 0x4 ;  /* 0x0000000003087211 */ /* 0x000fe400078f20ff */
[----:B------:R-:W2:Y:S02]  /*0160*/  LDC.64 R2, c[0x0][0x220] ;  /* 0x00008800ff027b82 */ /* 0x000ea40000000a00 */
[----:B------:R-:W-:-:S05]  /*0170*/  SHF.R.S32.HI R45, RZ, 0x4, R8 ;  /* 0x00000004ff2d7819 */ /* 0x000fca0000011408 */
[----:B------:R-:W-:-:S05]  /*0180*/  IMAD.HI R4, R45, 0x2aaaaaab, RZ ;  /* 0x2aaaaaab2d047827 */ /* 0x000fca00078e02ff */
[----:B------:R-:W-:-:S04]  /*0190*/  SHF.R.U32.HI R5, RZ, 0x1f, R4 ;  /* 0x0000001fff057819 */ /* 0x000fc80000011604 */
[----:B------:R-:W-:-:S05]  /*01a0*/  LEA.HI R4, R4, R5, RZ, 0x19 ;  /* 0x0000000504047211 */ /* 0x000fca00078fc8ff */
[----:B------:R-:W-:Y:S02]  /*01b0*/  IMAD R45, R4, -0x300, R45 ;  /* 0xfffffd00042d7824 */ /* 0x000fe400078e022d */
[----:B------:R-:W1:Y:S02]  /*01c0*/  LDC.64 R4, c[0x0][0x248] ;  /* 0x00009200ff047b82 */ /* 0x000e640000000a00 */
[C---:B--2---:R-:W-:Y:S01]  /*01d0*/  IMAD.WIDE R2, R45.reuse, 0x4, R2 ;  /* 0x000000042d027825 */ /* 0x044fe200078e0202 */
[----:B------:R-:W-:-:S13]  /*01e0*/  ISETP.GE.AND P0, PT, R45, 0xc0, PT ;  /* 0x000000c02d00780c */ /* 0x000fda0003f06270 */
[----:B------:R-:W2:Y:S01]  /*01f0*/  @!P0 LDG.E.EL R26, desc[UR4][R2.64] ;  /* 0x00000004021a8981 */ /* 0x000ea2000c2e1900 */
[----:B------:R-:W-:-:S03]  /*0200*/  VIADD R6, R45, 0xffffff40 ;  /* 0xffffff402d067836 */ /* 0x000fc60000000000 */
[----:B------:R3:W2:Y:S02]  /*0210*/  @!P0 LDG.E.EL R30, desc[UR4][R2.64] ;  /* 0x00000004021e8981 */ /* 0x0006a4000c2e1900 */
[----:B------:R-:W-:Y:S01]  /*0220*/  ISETP.GE.U32.AND P1, PT, R6, 0xc0, PT ;  /* 0x000000c00600780c */ /* 0x000fe20003f26070 */
[C---:B01----:R-:W-:Y:S01]  /*0230*/  IMAD.WIDE R4, R45.reuse, 0x4, R4 ;  /* 0x000000042d047825 */ /* 0x043fe200078e0204 */
[----:B------:R-:W3:Y:S11]  /*0240*/  LDC.64 R6, c[0x0][0x270] ;  /* 0x00009c00ff067b82 */ /* 0x000ef60000000a00 */
[----:B------:R-:W2:Y:S04]  /*0250*/  @!P1 LDG.E.EL R34, desc[UR4][R4.64+-0x300] ;  /* 0xfffd000404229981 */ /* 0x000ea8000c2e1900 */
[----:B------:R0:W2:Y:S01]  /*0260*/  @!P1 LDG.E.EL R41, desc[UR4][R4.64+-0x300] ;  /* 0xfffd000404299981 */ /* 0x0000a2000c2e1900 */
[----:B------:R-:W-:-:S05]  /*0270*/  VIADD R9, R45, 0xfffffe80 ;  /* 0xfffffe802d097836 */ /* 0x000fca0000000000 */
[----:B------:R-:W-:Y:S01]  /*0280*/  ISETP.GE.U32.AND P3, PT, R9, 0xc0, PT ;  /* 0x000000c00900780c */ /* 0x000fe20003f66070 */
[C---:B---3--:R-:W-:Y:S02]  /*0290*/  IMAD.WIDE R2, R45.reuse, 0x4, R6 ;  /* 0x000000042d027825 */ /* 0x048fe400078e0206 */
[----:B------:R-:W0:Y:S10]  /*02a0*/  LDC.64 R6, c[0x0][0x298] ;  /* 0x0000a600ff067b82 */ /* 0x000e340000000a00 */
[----:B------:R-:W3:Y:S04]  /*02b0*/  @!P3 LDG.E.EL R36, desc[UR4][R2.64+-0x600] ;  /* 0xfffa00040224b981 */ /* 0x000ee8000c2e1900 */
[----:B------:R1:W3:Y:S01]  /*02c0*/  @!P3 LDG.E.EL R39, desc[UR4][R2.64+-0x600] ;  /* 0xfffa00040227b981 */ /* 0x0002e2000c2e1900 */
[C---:B------:R-:W-:Y:S01]  /*02d0*/  ISETP.GT.AND P2, PT, R45.reuse, 0x23f, PT ;  /* 0x0000023f2d00780c */ /* 0x040fe20003f44270 */
[----:B0-----:R-:W-:-:S12]  /*02e0*/  IMAD.WIDE R4, R45, 0x4, R6 ;  /* 0x000000042d047825 */ /* 0x001fd800078e0206 */
[----:B------:R-:W3:Y:S04]  /*02f0*/  @P2 LDG.E.EL R37, desc[UR4][R4.64+-0x900] ;  /* 0xfff7000404252981 */ /* 0x000ee8000c2e1900 */
[----:B------:R0:W3:Y:S01]  /*0300*/  @P2 LDG.E.EL R38, desc[UR4][R4.64+-0x900] ;  /* 0xfff7000404262981 */ /* 0x0000e2000c2e1900 */
[----:B------:R-:W-:Y:S01]  /*0310*/  IMAD.HI R6, R0, 0x2aaaaaab, RZ ;  /* 0x2aaaaaab00067827 */ /* 0x000fe200078e02ff */
[----:B-1----:R-:W-:-:S03]  /*0320*/  SHF.R.S32.HI R3, RZ, 0x17, R11 ;  /* 0x00000017ff037819 */ /* 0x002fc6000001140b */
[----:B------:R-:W-:Y:S01]  /*0330*/  VIADD R2, R0, 0x1 ;  /* 0x0000000100027836 */ /* 0x000fe20000000000 */
[----:B------:R-:W-:Y:S02]  /*0340*/  SHF.R.U32.HI R7, RZ, 0x1f, R6 ;  /* 0x0000001fff077819 */ /* 0x000fe40000011606 */
[----:B------:R-:W-:Y:S02]  /*0350*/  SGXT R3, R3, 0x1 ;  /* 0x000000010303781a */ /* 0x000fe40000000200 */
[----:B------:R-:W-:Y:S02]  /*0360*/  LEA.HI.SX32 R6, R6, R7, 0x15 ;  /* 0x0000000706067211 */ /* 0x000fe400078faaff */
[----:B------:R-:W-:Y:S02]  /*0370*/  LOP3.LUT R7, R8, 0xfffffff0, RZ, 0xc0, !PT ;  /* 0xfffffff008077812 */ /* 0x000fe400078ec0ff */
[----:B------:R-:W-:Y:S01]  /*0380*/  LEA.HI R3, R3, R2, RZ, 0x4 ;  /* 0x0000000203037211 */ /* 0x000fe200078f20ff */
[----:B------:R-:W-:Y:S01]  /*0390*/  IMAD R22, R6, 0xc00, RZ ;  /* 0x00000c0006167824 */ /* 0x000fe200078e02ff */
[----:B0-----:R-:W-:Y:S01]  /*03a0*/  SHF.R.S32.HI R5, RZ, 0x1f, R45 ;  /* 0x0000001fff057819 */ /* 0x001fe2000001142d */
[----:B------:R-:W-:Y:S01]  /*03b0*/  IMAD.IADD R7, R0, 0x1, -R7 ;  /* 0x0000000100077824 */ /* 0x000fe200078e0a07 */
[----:B------:R-:W-:-:S03]  /*03c0*/  LOP3.LUT R3, R3, 0xfffffff0, RZ, 0xc0, !PT ;  /* 0xfffffff003037812 */ /* 0x000fc600078ec0ff */
[----:B------:R-:W-:Y:S02]  /*03d0*/  IMAD R10, R7, 0xc0, R22 ;  /* 0x000000c0070a7824 */ /* 0x000fe400078e0216 */
[----:B------:R-:W-:Y:S02]  /*03e0*/  IMAD.IADD R3, R2, 0x1, -R3 ;  /* 0x0000000102037824 */ /* 0x000fe400078e0a03 */
[----:B------:R-:W-:Y:S01]  /*03f0*/  IMAD.IADD R33, R45, 0x1, R10 ;  /* 0x000000012d217824 */ /* 0x000fe200078e020a */
[----:B------:R-:W-:Y:S01]  /*0400*/  IADD3 R8, P4, R45, R10, RZ ;  /* 0x0000000a2d087210 */ /* 0x000fe20007f9e0ff */
[----:B------:R-:W-:Y:S02]  /*0410*/  IMAD R22, R3, 0xc0, R22 ;  /* 0x000000c003167824 */ /* 0x000fe400078e0216 */
[----:B------:R-:W-:Y:S01]  /*0420*/  IMAD.MOV.U32 R2, RZ, RZ, RZ ;  /* 0x000000ffff027224 */ /* 0x000fe200078e00ff */
[----:B------:R-:W-:Y:S01]  /*0430*/  LEA.HI.X.SX32 R7, R10, R5, 0x1, P4 ;  /* 0x000000050a077211 */ /* 0x000fe200020f0eff */
[----:B------:R-:W-:-:S03]  /*0440*/  IMAD.SHL.U32 R18, R8, 0x4, RZ ;  /* 0x0000000408127824 */ /* 0x000fc600078e00ff */
[----:B------:R-:W-:Y:S02]  /*0450*/  SHF.L.U64.HI R8, R8, 0x2, R7 ;  /* 0x0000000208087819 */ /* 0x000fe40000010207 */
[----:B------:R-:W-:-:S04]  /*0460*/  IADD3 R6, P4, R18, UR6, RZ ;  /* 0x0000000612067c10 */ /* 0x000fc8000ff9e0ff */
[----:B------:R-:W-:Y:S02]  /*0470*/  IADD3.X R7, R8, UR7, RZ, P4, !PT ;  /* 0x0000000708077c10 */ /* 0x000fe4000a7fe4ff */
[----:B------:R-:W-:Y:S02]  /*0480*/  IADD3 R12, P4, R45, R22, RZ ;  /* 0x000000162d0c7210 */ /* 0x000fe40007f9e0ff */
[----:B------:R-:W-:Y:S01]  /*0490*/  IADD3 R20, P5, R18, UR8, RZ ;  /* 0x0000000812147c10 */ /* 0x000fe2000ffbe0ff */
[----:B------:R-:W-:Y:S01]  /*04a0*/  IMAD.MOV.U32 R3, RZ, RZ, RZ ;  /* 0x000000ffff037224 */ /* 0x000fe200078e00ff */
[----:B------:R-:W-:Y:S01]  /*04b0*/  LEA.HI.X.SX32 R11, R22, R5, 0x1, P4 ;  /* 0x00000005160b7211 */ /* 0x000fe200020f0eff */
[----:B------:R-:W-:Y:S01]  /*04c0*/  IMAD.WIDE R32, R33, 0x4, R16 ;  /* 0x0000000421207825 */ /* 0x000fe200078e0210 */
[----:B------:R-:W-:Y:S02]  /*04d0*/  IADD3 R18, P4, R18, UR10, RZ ;  /* 0x0000000a12127c10 */ /* 0x000fe4000ff9e0ff */
[----:B------:R-:W-:-:S02]  /*04e0*/  CS2R R4, SRZ ;  /* 0x0000000000047805 */ /* 0x000fc4000001ff00 */
[C---:B------:R-:W-:Y:S01]  /*04f0*/  SHF.L.U64.HI R11, R12.reuse, 0x2, R11 ;  /* 0x000000020c0b7819 */ /* 0x040fe2000001020b */
[----:B----4-:R-:W-:Y:S01]  /*0500*/  IMAD.WIDE R42, R45, 0x4, R42 ;  /* 0x000000042d2a7825 */ /* 0x010fe200078e022a */
[----:B------:R-:W-:Y:S01]  /*0510*/  IADD3.X R19, R8, UR11, RZ, P4, !PT ;  /* 0x0000000b08137c10 */ /* 0x000fe2000a7fe4ff */
[----:B------:R-:W4:Y:S01]  /*0520*/  @!P1 LDG.E.EL R2, desc[UR4][R6.64+-0x300] ;  /* 0xfffd000406029981 */ /* 0x000f22000c2e1900 */
[----:B------:R-:W-:Y:S01]  /*0530*/  IADD3.X R21, R8, UR9, RZ, P5, !PT ;  /* 0x0000000908157c10 */ /* 0x000fe2000affe4ff */
[----:B------:R-:W-:Y:S02]  /*0540*/  IMAD.SHL.U32 R12, R12, 0x4, RZ ;  /* 0x000000040c0c7824 */ /* 0x000fe400078e00ff */
[----:B------:R0:W4:Y:S03]  /*0550*/  @P2 LDG.E.EL R4, desc[UR4][R18.64+-0x900] ;  /* 0xfff7000412042981 */ /* 0x000126000c2e1900 */
[----:B------:R-:W-:Y:S01]  /*0560*/  IADD3 R8, P4, R12, UR6, RZ ;  /* 0x000000060c087c10 */ /* 0x000fe2000ff9e0ff */
[----:B------:R1:W4:Y:S01]  /*0570*/  @!P3 LDG.E.EL R3, desc[UR4][R20.64+-0x600] ;  /* 0xfffa00041403b981 */ /* 0x000322000c2e1900 */
[----:B0-----:R-:W0:Y:S01]  /*0580*/  LDC.64 R18, c[0x0][0x240] ;  /* 0x00009000ff127b82 */ /* 0x001e220000000a00 */
[----:B------:R-:W-:-:S02]  /*0590*/  IADD3 R14, P5, R12, UR8, RZ ;  /* 0x000000080c0e7c10 */ /* 0x000fc4000ffbe0ff */
[----:B------:R-:W-:Y:S02]  /*05a0*/  IADD3.X R9, R11, UR7, RZ, P4, !PT ;  /* 0x000000070b097c10 */ /* 0x000fe4000a7fe4ff */
[----:B------:R-:W-:Y:S02]  /*05b0*/  IADD3 R12, P4, R12, UR10, RZ ;  /* 0x0000000a0c0c7c10 */ /* 0x000fe4000ff9e0ff */
[----:B------:R-:W-:Y:S01]  /*05c0*/  IADD3.X R15, R11, UR9, RZ, P5, !PT ;  /* 0x000000090b0f7c10 */ /* 0x000fe2000affe4ff */
[----:B------:R5:W4:Y:S01]  /*05d0*/  @!P1 LDG.E.EL R5, desc[UR4][R8.64+-0x300] ;  /* 0xfffd000408059981 */ /* 0x000b22000c2e1900 */
[----:B------:R-:W-:Y:S01]  /*05e0*/  IADD3.X R13, R11, UR11, RZ, P4, !PT ;  /* 0x0000000b0b0d7c10 */ /* 0x000fe2000a7fe4ff */
[----:B------:R-:W-:Y:S01]  /*05f0*/  IMAD.IADD R11, R45, 0x1, R22 ;  /* 0x000000012d0b7824 */ /* 0x000fe200078e0216 */
[----:B-1----:R-:W1:Y:S03]  /*0600*/  LDC.64 R20, c[0x0][0x228] ;  /* 0x00008a00ff147b82 */ /* 0x002e660000000a00 */
[----:B------:R-:W-:Y:S01]  /*0610*/  IMAD.WIDE R16, R11, 0x4, R16 ;  /* 0x000000040b107825 */ /* 0x000fe200078e0210 */
[----:B------:R-:W-:-:S02]  /*0620*/  CS2R R10, SRZ ;  /* 0x00000000000a7805 */ /* 0x000fc4000001ff00 */
[----:B-----5:R-:W-:Y:S02]  /*0630*/  CS2R R8, SRZ ;  /* 0x0000000000087805 */ /* 0x020fe4000001ff00 */
[----:B------:R-:W-:Y:S01]  /*0640*/  CS2R R6, SRZ ;  /* 0x0000000000067805 */ /* 0x000fe2000001ff00 */
[----:B------:R-:W5:Y:S01]  /*0650*/  LDC.64 R22, c[0x0][0x250] ;  /* 0x00009400ff167b82 */ /* 0x000f620000000a00 */
[----:B------:R-:W4:Y:S04]  /*0660*/  @!P0 LDG.E.EL R10, desc[UR4][R42.64] ;  /* 0x000000042a0a8981 */ /* 0x000f28000c2e1900 */
[----:B------:R0:W4:Y:S04]  /*0670*/  @!P0 LDG.E.EL R9, desc[UR4][R16.64] ;  /* 0x0000000410098981 */ /* 0x000128000c2e1900 */
[----:B------:R0:W4:Y:S01]  /*0680*/  @!P0 LDG.E.EL R11, desc[UR4][R42.64] ;  /* 0x000000042a0b8981 */ /* 0x000122000c2e1900 */
[----:B------:R-:W-:-:S03]  /*0690*/  IMAD.WIDE R24, R45, 0x4, R24 ;  /* 0x000000042d187825 */ /* 0x000fc600078e0218 */
[----:B------:R0:W4:Y:S02]  /*06a0*/  @!P3 LDG.E.EL R6, desc[UR4][R14.64+-0x600] ;  /* 0xfffa00040e06b981 */ /* 0x000124000c2e1900 */
[----:B0-----:R-:W-:Y:S02]  /*06b0*/  CS2R R16, SRZ ;  /* 0x0000000000107805 */ /* 0x001fe4000001ff00 */
[----:B------:R0:W4:Y:S01]  /*06c0*/  @P2 LDG.E.EL R7, desc[UR4][R12.64+-0x900] ;  /* 0xfff700040c072981 */ /* 0x000122000c2e1900 */
[----:B------:R-:W-:-:S03]  /*06d0*/  IMAD.WIDE R42, R45, 0x4, R18 ;  /* 0x000000042d2a7825 */ /* 0x000fc600078e0212 */
[----:B------:R1:W4:Y:S01]  /*06e0*/  @!P0 LDG.E.EL R8, desc[UR4][R32.64] ;  /* 0x0000000420088981 */ /* 0x000322000c2e1900 */
[----:B------:R-:W-:-:S03]  /*06f0*/  CS2R R14, SRZ ;  /* 0x00000000000e7805 */ /* 0x000fc6000001ff00 */
[----:B------:R-:W4:Y:S04]  /*0700*/  @!P1 LDG.E.EL R16, desc[UR4][R42.64+-0x300] ;  /* 0xfffd00042a109981 */ /* 0x000f28000c2e1900 */
[----:B------:R5:W4:Y:S01]  /*0710*/  @!P1 LDG.E.EL R17, desc[UR4][R42.64+-0x300] ;  /* 0xfffd00042a119981 */ /* 0x000b22000c2e1900 */
[----:B0-----:R-:W-:Y:S01]  /*0720*/  CS2R R12, SRZ ;  /* 0x00000000000c7805 */ /* 0x001fe2000001ff00 */
[C---:B-1----:R-:W-:Y:S01]  /*0730*/  IMAD.WIDE R20, R45.reuse, 0x4, R20 ;  /* 0x000000042d147825 */ /* 0x042fe200078e0214 */
[----:B------:R-:W0:Y:S01]  /*0740*/  LDC.64 R32, c[0x0][0x268] ;  /* 0x00009a00ff207b82 */ /* 0x000e220000000a00 */
[----:B------:R-:W4:Y:S04]  /*0750*/  @!P0 LDG.E.EL R14, desc[UR4][R24.64] ;  /* 0x00000004180e8981 */ /* 0x000f28000c2e1900 */
[----:B------:R1:W4:Y:S03]  /*0760*/  @!P0 LDG.E.EL R15, desc[UR4][R24.64] ;  /* 0x00000004180f8981 */ /* 0x000326000c2e1900 */
[----:B-----5:R-:W5:Y:S01]  /*0770*/  LDC.64 R42, c[0x0][0x278] ;  /* 0x00009e00ff2a7b82 */ /* 0x020f620000000a00 */
[----:B------:R-:W-:Y:S01]  /*0780*/  CS2R R18, SRZ ;  /* 0x0000000000127805 */ /* 0x000fe2000001ff00 */
[----:B------:R-:W4:Y:S01]  /*0790*/  @!P0 LDG.E.EL R12, desc[UR4][R20.64] ;  /* 0x00000004140c8981 */ /* 0x000f22000c2e1900 */
[----:B------:R-:W-:-:S03]  /*07a0*/  IMAD.WIDE R22, R45, 0x4, R22 ;  /* 0x000000042d167825 */ /* 0x000fc600078e0216 */
[----:B------:R1:W4:Y:S02]  /*07b0*/  @!P0 LDG.E.EL R13, desc[UR4][R20.64] ;  /* 0x00000004140d8981 */ /* 0x000324000c2e1900 */
[----:B-1----:R-:W1:Y:S01]  /*07c0*/  LDC.64 R24, c[0x0][0x280] ;  /* 0x0000a000ff187b82 */ /* 0x002e620000000a00 */
[----:B------:R-:W-:Y:S01]  /*07d0*/  IMAD.WIDE R28, R45, 0x4, R28 ;  /* 0x000000042d1c7825 */ /* 0x000fe200078e021c */
[----:B------:R-:W4:Y:S04]  /*07e0*/  @!P1 LDG.E.EL R18, desc[UR4][R22.64+-0x300] ;  /* 0xfffd000416129981 */ /* 0x000f28000c2e1900 */
[----:B------:R0:W4:Y:S01]  /*07f0*/  @!P1 LDG.E.EL R19, desc[UR4][R22.64+-0x300] ;  /* 0xfffd000416139981 */ /* 0x000122000c2e1900 */
[----:B------:R-:W-:-:S06]  /*0800*/  CS2R R20, SRZ ;  /* 0x0000000000147805 */ /* 0x000fcc000001ff00 */
[----:B------:R-:W4:Y:S01]  /*0810*/  @!P1 LDG.E.EL R20, desc[UR4][R28.64+-0x300] ;  /* 0xfffd00041c149981 */ /* 0x000f22000c2e1900 */
[----:B0-----:R-:W0:Y:S03]  /*0820*/  LDC.64 R22, c[0x0][0x290] ;  /* 0x0000a400ff167b82 */ /* 0x001e260000000a00 */
[----:B------:R5:W4:Y:S02]  /*0830*/  @!P1 LDG.E.EL R21, desc[UR4][R28.64+-0x300] ;  /* 0xfffd00041c159981 */ /* 0x000b24000c2e1900 */
[----:B-----5:R-:W-:Y:S01]  /*0840*/  IMAD.WIDE R42, R45, 0x4, R42 ;  /* 0x000000042d2a7825 */ /* 0x020fe200078e022a */
[----:B------:R-:W-:-:S03]  /*0850*/  CS2R R28, SRZ ;  /* 0x00000000001c7805 */ /* 0x000fc6000001ff00 */
[----:B-1----:R-:W-:-:S03]  /*0860*/  IMAD.WIDE R24, R45, 0x4, R24 ;  /* 0x000000042d187825 */ /* 0x002fc600078e0218 */
[----:B------:R-:W5:Y:S04]  /*0870*/  @!P3 LDG.E.EL R28, desc[UR4][R42.64+-0x600] ;  /* 0xfffa00042a1cb981 */ /* 0x000f68000c2e1900 */
[----:B------:R1:W5:Y:S01]  /*0880*/  @!P3 LDG.E.EL R29, desc[UR4][R42.64+-0x600] ;  /* 0xfffa00042a1db981 */ /* 0x000362000c2e1900 */
[----:B------:R-:W-:-:S04]  /*0890*/  IMAD.WIDE R32, R45, 0x4, R32 ;  /* 0x000000042d207825 */ /* 0x000fc800078e0220 */
[----:B0-----:R-:W-:-:S04]  /*08a0*/  IMAD.WIDE R22, R45, 0x4, R22 ;  /* 0x000000042d167825 */ /* 0x001fc800078e0216 */
[----:B------:R-:W-:Y:S01]  /*08b0*/  IMAD.MOV.U32 R40, RZ, RZ, 0x3e800000 ;  /* 0x3e800000ff287424 */ /* 0x000fe200078e00ff */
[----:B--2---:R-:W-:-:S05]  /*08c0*/  SEL R35, R26, RZ, !P0 ;  /* 0x000000ff1a237207 */ /* 0x004fca0004000000 */
[----:B------:R-:W-:-:S06]  /*08d0*/  FADD R35, R35, 9.9999997473787516356e-06 ;  /* 0x3727c5ac23237421 */ /* 0x000fcc0000000000 */
[----:B------:R-:W0:Y:S01]  /*08e0*/  MUFU.SQRT R35, R35 ;  /* 0x0000002300237308 */ /* 0x000e220000002000 */
[----:B------:R-:W-:-:S05]  /*08f0*/  SEL R30, R30, RZ, !P0 ;  /* 0x000000ff1e1e7207 */ /* 0x000fca0004000000 */
[----:B------:R-:W-:Y:S01]  /*0900*/  FADD R44, R30, 9.9999997473787516356e-06 ;  /* 0x3727c5ac1e2c7421 */ /* 0x000fe20000000000 */
[----:B------:R-:W-:Y:S02]  /*0910*/  CS2R R30, SRZ ;  /* 0x00000000001e7805 */ /* 0x000fe4000001ff00 */
[----:B-1----:R-:W-:Y:S02]  /*0920*/  SEL R42, R34, RZ, !P1 ;  /* 0x000000ff222a7207 */ /* 0x002fe40004800000 */
[C---:B0-----:R-:W-:Y:S02]  /*0930*/  FSETP.GT.AND P5, PT, R35.reuse, 8.50705917302346158658e+37, PT ;  /* 0x7e8000002300780b */ /* 0x041fe40003fa4000 */
[----:B------:R-:W2:Y:S01]  /*0940*/  @!P3 LDG.E.EL R30, desc[UR4][R24.64+-0x600] ;  /* 0xfffa0004181eb981 */ /* 0x000ea2000c2e1900 */
[----:B------:R-:W-:Y:S01]  /*0950*/  FSETP.GEU.AND P4, PT, R35, 1.175494350822287508e-38, PT ;  /* 0x008000002300780b */ /* 0x000fe20003f8e000 */
[----:B------:R-:W0:Y:S02]  /*0960*/  MUFU.SQRT R44, R44 ;  /* 0x0000002c002c7308 */ /* 0x000e240000002000 */
[----:B------:R1:W2:Y:S01]  /*0970*/  @!P3 LDG.E.EL R31, desc[UR4][R24.64+-0x600] ;  /* 0xfffa0004181fb981 */ /* 0x0002a2000c2e1900 */
[----:B------:R-:W-:-:S02]  /*0980*/  CS2R R26, SRZ ;  /* 0x00000000001a7805 */ /* 0x000fc4000001ff00 */
[----:B------:R-:W-:-:S04]  /*0990*/  SEL R41, R41, RZ, !P1 ;  /* 0x000000ff29297207 */ /* 0x000fc80004800000 */
[----:B------:R-:W2:Y:S01]  /*09a0*/  @!P3 LDG.E.EL R26, desc[UR4][R32.64+-0x600] ;  /* 0xfffa0004201ab981 */ /* 0x000ea2000c2e1900 */
[----:B------:R-:W-:Y:S01]  /*09b0*/  @P5 FMUL R35, R35, 0.25 ;  /* 0x3e80000023235820 */ /* 0x000fe20000400000 */
[----:B-1----:R-:W-:Y:S02]  /*09c0*/  FADD R24, R42, 9.9999997473787516356e-06 ;  /* 0x3727c5ac2a187421 */ /* 0x002fe40000000000 */
[----:B------:R1:W2:Y:S01]  /*09d0*/  @!P3 LDG.E.EL R27, desc[UR4][R32.64+-0x600] ;  /* 0xfffa0004201bb981 */ /* 0x0002a2000c2e1900 */
[----:B------:R-:W-:-:S03]  /*09e0*/  @!P4 FMUL R35, R35, 16777216 ;  /* 0x4b8000002323c820 */ /* 0x000fc60000400000 */
[----:B------:R-:W0:Y:S01]  /*09f0*/  MUFU.SQRT R24, R24 ;  /* 0x0000001800187308 */ /* 0x000e220000002000 */
[----:B------:R-:W-:Y:S01]  /*0a00*/  FADD R41, R41, 9.9999997473787516356e-06 ;  /* 0x3727c5ac29297421 */ /* 0x000fe20000000000 */
[----:B-1----:R-:W-:-:S06]  /*0a10*/  CS2R R32, SRZ ;  /* 0x0000000000207805 */ /* 0x002fcc000001ff00 */
[----:B------:R-:W1:Y:S01]  /*0a20*/  MUFU.RCP R35, R35 ;  /* 0x0000002300237308 */ /* 0x000e620000001000 */
[----:B0-----:R-:W-:Y:S01]  /*0a30*/  FSETP.GT.AND P6, PT, R44, 8.50705917302346158658e+37, PT ;  /* 0x7e8000002c00780b */ /* 0x001fe20003fc4000 */
[----:B------:R-:W2:Y:S01]  /*0a40*/  @P2 LDG.E.EL R32, desc[UR4][R22.64+-0x900] ;  /* 0xfff7000416202981 */ /* 0x000ea2000c2e1900 */
[----:B------:R-:W-:-:S03]  /*0a50*/  FSEL R34, R40, 1, P5 ;  /* 0x3f80000028227808 */ /* 0x000fc60002800000 */
[----:B------:R0:W2:Y:S01]  /*0a60*/  @P2 LDG.E.EL R33, desc[UR4][R22.64+-0x900] ;  /* 0xfff7000416212981 */ /* 0x0000a2000c2e1900 */
[----:B------:R-:W-:Y:S01]  /*0a70*/  FSETP.GEU.AND P5, PT, R44, 1.175494350822287508e-38, PT ;  /* 0x008000002c00780b */ /* 0x000fe20003fae000 */
[----:B------:R-:W-:Y:S01]  /*0a80*/  @!P4 FMUL R34, R34, 16777216 ;  /* 0x4b8000002222c820 */ /* 0x000fe20000400000 */
[----:B------:R-:W-:Y:S01]  /*0a90*/  FSETP.GT.AND P4, PT, R24, 8.50705917302346158658e+37, PT ;  /* 0x7e8000001800780b */ /* 0x000fe20003f84000 */
[----:B0-----:R-:W0:Y:S02]  /*0aa0*/  MUFU.SQRT R23, R41 ;  /* 0x0000002900177308 */ /* 0x001e240000002000 */
[----:B-1----:R-:W-:Y:S01]  /*0ab0*/  FMUL R34, R35, R34 ;  /* 0x0000002223227220 */ /* 0x002fe20000400000 */
[----:B------:R-:W-:Y:S01]  /*0ac0*/  FSEL R35, R40, 1, P6 ;  /* 0x3f80000028237808 */ /* 0x000fe20003000000 */
[----:B------:R-:W-:Y:S01]  /*0ad0*/  @P6 FMUL R44, R44, 0.25 ;  /* 0x3e8000002c2c6820 */ /* 0x000fe20000400000 */
[----:B---3--:R-:W-:-:S05]  /*0ae0*/  SEL R22, R36, RZ, !P3 ;  /* 0x000000ff24167207 */ /* 0x008fca0005800000 */
[----:B------:R-:W-:Y:S01]  /*0af0*/  @!P5 FMUL R44, R44, 16777216 ;  /* 0x4b8000002c2cd820 */ /* 0x000fe20000400000 */
[----:B------:R-:W-:Y:S01]  /*0b00*/  @!P5 FMUL R35, R35, 16777216 ;  /* 0x4b8000002323d820 */ /* 0x000fe20000400000 */
[C---:B------:R-:W-:Y:S01]  /*0b10*/  FSETP.GEU.AND P5, PT, R24.reuse, 1.175494350822287508e-38, PT ;  /* 0x008000001800780b */ /* 0x040fe20003fae000 */
[----:B------:R-:W-:Y:S01]  /*0b20*/  @P4 FMUL R24, R24, 0.25 ;  /* 0x3e80000018184820 */ /* 0x000fe20000400000 */
[----:B------:R-:W-:Y:S02]  /*0b30*/  FSEL R36, R40, 1, P4 ;  /* 0x3f80000028247808 */ /* 0x000fe40002000000 */
[C---:B0-----:R-:W-:Y:S01]  /*0b40*/  FSETP.GT.AND P6, PT, R23.reuse, 8.50705917302346158658e+37, PT ;  /* 0x7e8000001700780b */ /* 0x041fe20003fc4000 */
[----:B------:R-:W-:Y:S01]  /*0b50*/  FADD R22, R22, 9.9999997473787516356e-06 ;  /* 0x3727c5ac16167421 */ /* 0x000fe20000000000 */
[----:B------:R-:W-:Y:S02]  /*0b60*/  FSETP.GEU.AND P4, PT, R23, 1.175494350822287508e-38, PT ;  /* 0x008000001700780b */ /* 0x000fe40003f8e000 */
[----:B------:R-:W-:-:S03]  /*0b70*/  SEL R39, R39, RZ, !P3 ;  /* 0x000000ff27277207 */ /* 0x000fc60005800000 */
[----:B------:R-:W0:Y:S02]  /*0b80*/  MUFU.SQRT R22, R22 ;  /* 0x0000001600167308 */ /* 0x000e240000002000 */
[----:B------:R-:W-:-:S04]  /*0b90*/  FADD R39, R39, 9.9999997473787516356e-06 ;  /* 0x3727c5ac27277421 */ /* 0x000fc80000000000 */
[----:B------:R-:W-:-:S04]  /*0ba0*/  @P6 FMUL R23, R23, 0.25 ;  /* 0x3e80000017176820 */ /* 0x000fc80000400000 */
[----:B------:R-:W-:Y:S01]  /*0bb0*/  @!P4 FMUL R23, R23, 16777216 ;  /* 0x4b8000001717c820 */ /* 0x000fe20000400000 */
[----:B------:R-:W1:Y:S01]  /*0bc0*/  MUFU.SQRT R25, R39 ;  /* 0x0000002700197308 */ /* 0x000e620000002000 */
[----:B------:R-:W-:Y:S01]  /*0bd0*/  @!P5 FMUL R24, R24, 16777216 ;  /* 0x4b8000001818d820 */ /* 0x000fe20000400000 */
[----:B------:R-:W-:Y:S01]  /*0be0*/  @!P5 FMUL R36, R36, 16777216 ;  /* 0x4b8000002424d820 */ /* 0x000fe20000400000 */
[----:B0-----:R-:W-:-:S05]  /*0bf0*/  FSETP.GT.AND P5, PT, R22, 8.50705917302346158658e+37, PT ;  /* 0x7e8000001600780b */ /* 0x001fca0003fa4000 */
[----:B------:R-:W0:Y:S01]  /*0c00*/  MUFU.RCP R23, R23 ;  /* 0x0000001700177308 */ /* 0x000e220000001000 */
[----:B------:R-:W-:Y:S02]  /*0c10*/  FSEL R42, R40, 1, P6 ;  /* 0x3f800000282a7808 */ /* 0x000fe40003000000 */
[----:B------:R-:W-:-:S03]  /*0c20*/  SEL R37, R37, RZ, P2 ;  /* 0x000000ff25257207 */ /* 0x000fc60001000000 */
[----:B------:R-:W-:Y:S01]  /*0c30*/  @!P4 FMUL R42, R42, 16777216 ;  /* 0x4b8000002a2ac820 */ /* 0x000fe20000400000 */
[----:B-1----:R-:W-:Y:S01]  /*0c40*/  FSETP.GT.AND P4, PT, R25, 8.50705917302346158658e+37, PT ;  /* 0x7e8000001900780b */ /* 0x002fe20003f84000 */
[----:B------:R-:W-:Y:S01]  /*0c50*/  FADD R43, R37, 9.9999997473787516356e-06 ;  /* 0x3727c5ac252b7421 */ /* 0x000fe20000000000 */
[C---:B------:R-:W-:Y:S01]  /*0c60*/  FSETP.GEU.AND P6, PT, R22.reuse, 1.175494350822287508e-38, PT ;  /* 0x008000001600780b */ /* 0x040fe20003fce000 */
[----:B------:R-:W-:Y:S01]  /*0c70*/  @P5 FMUL R22, R22, 0.25 ;  /* 0x3e80000016165820 */ /* 0x000fe20000400000 */
[----:B0-----:R-:W-:Y:S01]  /*0c80*/  FMUL R37, R23, R42 ;  /* 0x0000002a17257220 */ /* 0x001fe20000400000 */
[----:B------:R-:W-:Y:S02]  /*0c90*/  FSEL R23, R40, 1, P5 ;  /* 0x3f80000028177808 */ /* 0x000fe40002800000 */
[C---:B------:R-:W-:Y:S01]  /*0ca0*/  FSETP.GEU.AND P5, PT, R25.reuse, 1.175494350822287508e-38, PT ;  /* 0x008000001900780b */ /* 0x040fe20003fae000 */
[----:B------:R0:W-:Y:S05]  /*0cb0*/  MUFU.RCP R41, R24 ;  /* 0x0000001800297308 */ /* 0x0001ea0000001000 */
[----:B------:R-:W-:-:S03]  /*0cc0*/  @P4 FMUL R25, R25, 0.25 ;  /* 0x3e80000019194820 */ /* 0x000fc60000400000 */
[----:B------:R-:W1:Y:S01]  /*0cd0*/  MUFU.SQRT R43, R43 ;  /* 0x0000002b002b7308 */ /* 0x000e620000002000 */
[----:B0-----:R-:W-:-:S05]  /*0ce0*/  SEL R24, R38, RZ, P2 ;  /* 0x000000ff26187207 */ /* 0x001fca0001000000 */
[----:B------:R-:W-:Y:S01]  /*0cf0*/  FADD R24, R24, 9.9999997473787516356e-06 ;  /* 0x3727c5ac18187421 */ /* 0x000fe20000000000 */
[----:B------:R-:W-:Y:S01]  /*0d00*/  @!P5 FMUL R25, R25, 16777216 ;  /* 0x4b8000001919d820 */ /* 0x000fe20000400000 */
[----:B------:R-:W-:-:S04]  /*0d10*/  @!P6 FMUL R22, R22, 16777216 ;  /* 0x4b8000001616e820 */ /* 0x000fc80000400000 */
[----:B------:R-:W0:Y:S01]  /*0d20*/  MUFU.SQRT R24, R24 ;  /* 0x0000001800187308 */ /* 0x000e220000002000 */
[----:B------:R-:W-:Y:S01]  /*0d30*/  @!P6 FMUL R23, R23, 16777216 ;  /* 0x4b8000001717e820 */ /* 0x000fe20000400000 */
[----:B-1----:R-:W-:-:S06]  /*0d40*/  FSETP.GT.AND P6, PT, R43, 8.50705917302346158658e+37, PT ;  /* 0x7e8000002b00780b */ /* 0x002fcc0003fc4000 */
[----:B------:R-:W1:Y:S01]  /*0d50*/  MUFU.RCP R39, R25 ;  /* 0x0000001900277308 */ /* 0x000e620000001000 */
[----:B------:R-:W-:-:S05]  /*0d60*/  FSEL R42, R40, 1, P4 ;  /* 0x3f800000282a7808 */ /* 0x000fca0002000000 */
[----:B------:R-:W-:Y:S01]  /*0d70*/  @!P5 FMUL R42, R42, 16777216 ;  /* 0x4b8000002a2ad820 */ /* 0x000fe20000400000 */
[----:B0-----:R-:W-:Y:S02]  /*0d80*/  FSETP.GT.AND P5, PT, R24, 8.50705917302346158658e+37, PT ;  /* 0x7e8000001800780b */ /* 0x001fe40003fa4000 */
[C---:B------:R-:W-:Y:S01]  /*0d90*/  FSETP.GEU.AND P4, PT, R43.reuse, 1.175494350822287508e-38, PT ;  /* 0x008000002b00780b */ /* 0x040fe20003f8e000 */
[----:B------:R-:W-:Y:S01]  /*0da0*/  @P6 FMUL R43, R43, 0.25 ;  /* 0x3e8000002b2b6820 */ /* 0x000fe20000400000 */
[----:B-1----:R-:W-:Y:S01]  /*0db0*/  FMUL R39, R39, R42 ;  /* 0x0000002a27277220 */ /* 0x002fe20000400000 */
[----:B------:R-:W-:Y:S02]  /*0dc0*/  FSEL R42, R40, 1, P6 ;  /* 0x3f800000282a7808 */ /* 0x000fe40003000000 */
[C---:B------:R-:W-:Y:S01]  /*0dd0*/  FSETP.GEU.AND P6, PT, R24.reuse, 1.175494350822287508e-38, PT ;  /* 0x008000001800780b */ /* 0x040fe20003fce000 */
[----:B------:R-:W0:Y:S05]  /*0de0*/  MUFU.RCP R38, R22 ;  /* 0x0000001600267308 */ /* 0x000e2a0000001000 */
[----:B------:R-:W-:Y:S01]  /*0df0*/  @P5 FMUL R24, R24, 0.25 ;  /* 0x3e80000018185820 */ /* 0x000fe20000400000 */
[----:B------:R-:W-:Y:S01]  /*0e00*/  FMUL R36, R41, R36 ;  /* 0x0000002429247220 */ /* 0x000fe20000400000 */
[----:B------:R-:W-:-:S05]  /*0e10*/  @!P4 FMUL R43, R43, 16777216 ;  /* 0x4b8000002b2bc820 */ /* 0x000fca0000400000 */
[----:B------:R-:W-:Y:S01]  /*0e20*/  @!P6 FMUL R24, R24, 16777216 ;  /* 0x4b8000001818e820 */ /* 0x000fe20000400000 */
[----:B------:R-:W1:Y:S01]  /*0e30*/  MUFU.RCP R44, R44 ;  /* 0x0000002c002c7308 */ /* 0x000e620000001000 */
[----:B0-----:R-:W-:Y:S02]  /*0e40*/  FMUL R38, R38, R23 ;  /* 0x0000001726267220 */ /* 0x001fe40000400000 */
[----:B------:R-:W0:Y:S05]  /*0e50*/  LDC.64 R22, c[0x0][0x2a0] ;  /* 0x0000a800ff167b82 */ /* 0x000e2a0000000a00 */
[----:B------:R3:W0:Y:S03]  /*0e60*/  MUFU.RCP R41, R24 ;  /* 0x0000001800297308 */ /* 0x0006260000001000 */
[----:B---3--:R-:W3:Y:S05]  /*0e70*/  LDC.64 R24, c[0x0][0x2a8] ;  /* 0x0000aa00ff187b82 */ /* 0x008eea0000000a00 */
[----:B------:R-:W0:Y:S01]  /*0e80*/  MUFU.RCP R43, R43 ;  /* 0x0000002b002b7308 */ /* 0x000e220000001000 */
[----:B-1----:R-:W-:Y:S01]  /*0e90*/  FMUL R35, R44, R35 ;  /* 0x000000232c237220 */ /* 0x002fe20000400000 */
[----:B------:R-:W-:Y:S01]  /*0ea0*/  FSEL R44, R40, 1, P5 ;  /* 0x3f800000282c7808 */ /* 0x000fe20002800000 */
[----:B------:R-:W-:-:S04]  /*0eb0*/  @!P4 FMUL R42, R42, 16777216 ;  /* 0x4b8000002a2ac820 */ /* 0x000fc80000400000 */
[----:B------:R-:W-:Y:S01]  /*0ec0*/  @!P6 FMUL R44, R44, 16777216 ;  /* 0x4b8000002c2ce820 */ /* 0x000fe20000400000 */
[----:B0-----:R-:W-:-:S04]  /*0ed0*/  IMAD.WIDE R22, R45, 0x4, R22 ;  /* 0x000000042d167825 */ /* 0x001fc800078e0216 */
[----:B------:R-:W-:Y:S01]  /*0ee0*/  FMUL R41, R41, R44 ;  /* 0x0000002c29297220 */ /* 0x000fe20000400000 */
[----:B------:R-:W-:Y:S01]  /*0ef0*/  FMUL R40, R43, R42 ;  /* 0x0000002a2b287220 */ /* 0x000fe20000400000 */
[----:B------:R-:W-:-:S06]  /*0f00*/  CS2R R42, SRZ ;  /* 0x00000000002a7805 */ /* 0x000fcc000001ff00 */
[----:B------:R-:W2:Y:S01]  /*0f10*/  @P2 LDG.E.EL R42, desc[UR4][R22.64+-0x900] ;  /* 0xfff70004162a2981 */ /* 0x000ea2000c2e1900 */
[----:B---3--:R-:W-:Y:S01]  /*0f20*/  IMAD.WIDE R24, R45, 0x4, R24 ;  /* 0x000000042d187825 */ /* 0x008fe200078e0218 */
[----:B------:R-:W-:Y:S02]  /*0f30*/  CS2R R44, SRZ ;  /* 0x00000000002c7805 */ /* 0x000fe4000001ff00 */
[----:B------:R0:W3:Y:S04]  /*0f40*/  @P2 LDG.E.EL R43, desc[UR4][R22.64+-0x900] ;  /* 0xfff70004162b2981 */ /* 0x0000e8000c2e1900 */
[----:B------:R-:W3:Y:S04]  /*0f50*/  @P2 LDG.E.EL R45, desc[UR4][R24.64+-0x900] ;  /* 0xfff70004182d2981 */ /* 0x000ee8000c2e1900 */
[----:B------:R-:W3:Y:S01]  /*0f60*/  @P2 LDG.E.EL R44, desc[UR4][R24.64+-0x900] ;  /* 0xfff70004182c2981 */ /* 0x000ee2000c2e1900 */
[----:B----4-:R-:W-:-:S02]  /*0f70*/  SEL R8, R8, RZ, !P0 ;  /* 0x000000ff08087207 */ /* 0x010fc40004000000 */
[----:B0-----:R-:W-:Y:S02]  /*0f80*/  SEL R23, R10, RZ, !P0 ;  /* 0x000000ff0a177207 */ /* 0x001fe40004000000 */
[----:B------:R-:W-:Y:S02]  /*0f90*/  SEL R11, R11, RZ, !P0 ;  /* 0x000000ff0b0b7207 */ /* 0x000fe40004000000 */
[----:B------:R-:W-:Y:S01]  /*0fa0*/  SEL R10, R9, RZ, !P0 ;  /* 0x000000ff090a7207 */ /* 0x000fe20004000000 */
[----:B------:R-:W-:Y:S01]  /*0fb0*/  FADD R9, R8, -R23 ;  /* 0x8000001708097221 */ /* 0x000fe20000000000 */
[----:B------:R-:W-:-:S03]  /*0fc0*/  SEL R23, R16, RZ, !P1 ;  /* 0x000000ff10177207 */ /* 0x000fc60004800000 */
[----:B------:R-:W-:Y:S01]  /*0fd0*/  FADD R8, R10, -R11 ;  /* 0x8000000b0a087221 */ /* 0x000fe20000000000 */
[----:B------:R-:W-:Y:S02]  /*0fe0*/  SEL R10, R2, RZ, !P1 ;  /* 0x000000ff020a7207 */ /* 0x000fe40004800000 */
[----:B------:R-:W-:Y:S01]  /*0ff0*/  SEL R6, R6, RZ, !P3 ;  /* 0x000000ff06067207 */ /* 0x000fe20005800000 */
[----:B------:R-:W-:Y:S01]  /*1000*/  FMUL R2, R34, R9 ;  /* 0x0000000922027220 */ /* 0x000fe20000400000 */
[----:B------:R-:W-:Y:S01]  /*1010*/  SEL R16, R5, RZ, !P1 ;  /* 0x000000ff05107207 */ /* 0x000fe20004800000 */
[----:B------:R-:W-:Y:S01]  /*1020*/  FADD R5, R10, -R23 ;  /* 0x800000170a057221 */ /* 0x000fe20000000000 */
[----:B------:R-:W-:Y:S02]  /*1030*/  SEL R3, R3, RZ, !P3 ;  /* 0x000000ff03037207 */ /* 0x000fe40005800000 */
[----:B------:R-:W-:Y:S01]  /*1040*/  SEL R9, R4, RZ, P2 ;  /* 0x000000ff04097207 */ /* 0x000fe20001000000 */
[----:B------:R-:W-:Y:S01]  /*1050*/  FMUL R36, R36, R5 ;  /* 0x0000000524247220 */ /* 0x000fe20000400000 */
[----:B------:R-:W-:Y:S01]  /*1060*/  SEL R7, R7, RZ, P2 ;  /* 0x000000ff07077207 */ /* 0x000fe20001000000 */
[----:B------:R-:W-:Y:S01]  /*1070*/  FMUL R35, R35, R8 ;  /* 0x0000000823237220 */ /* 0x000fe20000400000 */
[----:B------:R-:W-:-:S02]  /*1080*/  SEL R17, R17, RZ, !P1 ;  /* 0x000000ff11117207 */ /* 0x000fc40004800000 */
[----:B-----5:R-:W-:-:S03]  /*1090*/  SEL R8, R29, RZ, !P3 ;  /* 0x000000ff1d087207 */ /* 0x020fc60005800000 */
[----:B------:R-:W-:Y:S01]  /*10a0*/  FADD R10, R16, -R17 ;  /* 0x80000011100a7221 */ /* 0x000fe20000000000 */
[----:B------:R-:W-:Y:S02]  /*10b0*/  SEL R21, R21, RZ, !P1 ;  /* 0x000000ff15157207 */ /* 0x000fe40004800000 */
[----:B------:R-:W-:Y:S01]  /*10c0*/  SEL R20, R20, RZ, !P1 ;  /* 0x000000ff14147207 */ /* 0x000fe20004800000 */
[----:B------:R-:W-:Y:S01]  /*10d0*/  FMUL R37, R37, R10 ;  /* 0x0000000a25257220 */ /* 0x000fe20000400000 */
[----:B------:R-:W-:Y:S02]  /*10e0*/  SEL R11, R12, RZ, !P0 ;  /* 0x000000ff0c0b7207 */ /* 0x000fe40004000000 */
[----:B------:R-:W-:Y:S02]  /*10f0*/  SEL R14, R14, RZ, !P0 ;  /* 0x000000ff0e0e7207 */ /* 0x000fe40004000000 */
[----:B------:R-:W-:-:S03]  /*1100*/  SEL R15, R15, RZ, !P0 ;  /* 0x000000ff0f0f7207 */ /* 0x000fc60004000000 */
[----:B------:R-:W-:Y:S01]  /*1110*/  FFMA R2, R11, R2, R14 ;  /* 0x000000020b027223 */ /* 0x000fe2000000000e */
[----:B--2---:R-:W-:Y:S02]  /*1120*/  SEL R26, R26, RZ, !P3 ;  /* 0x000000ff1a1a7207 */ /* 0x004fe40005800000 */
[----:B------:R-:W-:-:S03]  /*1130*/  SEL R27, R27, RZ, !P3 ;  /* 0x000000ff1b1b7207 */ /* 0x000fc60005800000 */
[----:B------:R-:W-:Y:S02]  /*1140*/  FADD R5, R3, -R26 ;  /* 0x8000001a03057221 */ /* 0x000fe40000000000 */
[----:B------:R-:W-:Y:S02]  /*1150*/  FADD R4, R6, -R27 ;  /* 0x8000001b06047221 */ /* 0x000fe40000000000 */
[----:B------:R-:W-:Y:S02]  /*1160*/  FMUL R5, R38, R5 ;  /* 0x0000000526057220 */ /* 0x000fe40000400000 */
[----:B------:R-:W-:Y:S01]  /*1170*/  FMUL R39, R39, R4 ;  /* 0x0000000427277220 */ /* 0x000fe20000400000 */
[----:B------:R-:W-:Y:S02]  /*1180*/  SEL R32, R32, RZ, P2 ;  /* 0x000000ff20207207 */ /* 0x000fe40001000000 */
[----:B------:R-:W-:-:S03]  /*1190*/  SEL R6, R33, RZ, P2 ;  /* 0x000000ff21067207 */ /* 0x000fc60001000000 */
[----:B------:R-:W-:Y:S02]  /*11a0*/  FADD R9, R9, -R32 ;  /* 0x8000002009097221 */ /* 0x000fe40000000000 */
[----:B------:R-:W-:Y:S01]  /*11b0*/  FADD R4, R7, -R6 ;  /* 0x8000000607047221 */ /* 0x000fe20000000000 */
[----:B------:R-:W-:Y:S01]  /*11c0*/  SEL R6, R28, RZ, !P3 ;  /* 0x000000ff1c067207 */ /* 0x000fe20005800000 */
[----:B------:R-:W-:Y:S01]  /*11d0*/  FMUL R9, R40, R9 ;  /* 0x0000000928097220 */ /* 0x000fe20000400000 */
[----:B------:R-:W-:Y:S01]  /*11e0*/  SEL R7, R30, RZ, !P3 ;  /* 0x000000ff1e077207 */ /* 0x000fe20005800000 */
[----:B------:R-:W-:Y:S01]  /*11f0*/  FMUL R41, R41, R4 ;  /* 0x0000000429297220 */ /* 0x000fe20000400000 */
[----:B------:R-:W-:-:S03]  /*1200*/  SEL R31, R31, RZ, !P3 ;  /* 0x000000ff1f1f7207 */ /* 0x000fc60005800000 */
[----:B------:R-:W-:Y:S02]  /*1210*/  FFMA R6, R6, R5, R7 ;  /* 0x0000000506067223 */ /* 0x000fe40000000007 */
[----:B------:R-:W0:Y:S01]  /*1220*/  LDC.64 R4, c[0x0][0x2b0] ;  /* 0x0000ac00ff047b82 */ /* 0x000e220000000a00 */
[----:B------:R-:W-:Y:S01]  /*1230*/  FFMA R39, R8, R39, R31 ;  /* 0x0000002708277223 */ /* 0x000fe2000000001f */
[----:B------:R-:W-:Y:S02]  /*1240*/  SEL R8, R19, RZ, !P1 ;  /* 0x000000ff13087207 */ /* 0x000fe40004800000 */
[----:B------:R-:W-:Y:S02]  /*1250*/  SEL R3, R18, RZ, !P1 ;  /* 0x000000ff12037207 */ /* 0x000fe40004800000 */
[----:B------:R-:W-:Y:S01]  /*1260*/  FSETP.GEU.AND P4, PT, R6, RZ, PT ;  /* 0x000000ff0600720b */ /* 0x000fe20003f8e000 */
[----:B------:R-:W-:Y:S01]  /*1270*/  FFMA R37, R8, R37, R21 ;  /* 0x0000002508257223 */ /* 0x000fe20000000015 */
[----:B------:R-:W-:Y:S01]  /*1280*/  SEL R8, R13, RZ, !P0 ;  /* 0x000000ff0d087207 */ /* 0x000fe20004000000 */
[----:B------:R-:W-:Y:S01]  /*1290*/  FFMA R3, R3, R36, R20 ;  /* 0x0000002403037223 */ /* 0x000fe20000000014 */
[----:B------:R-:W-:-:S03]  /*12a0*/  FSEL R6, R6, RZ, P4 ;  /* 0x000000ff06067208 */ /* 0x000fc60002000000 */
[----:B------:R-:W-:Y:S01]  /*12b0*/  FFMA R35, R8, R35, R15 ;  /* 0x0000002308237223 */ /* 0x000fe2000000000f */
[----:B0-----:R-:W-:Y:S01]  /*12c0*/  IMAD.WIDE R4, R0, 0x4, R4 ;  /* 0x0000000400047825 */ /* 0x001fe200078e0204 */
[----:B------:R-:W-:Y:S02]  /*12d0*/  SEL R42, R42, RZ, P2 ;  /* 0x000000ff2a2a7207 */ /* 0x000fe40001000000 */
[----:B---3--:R-:W-:Y:S02]  /*12e0*/  SEL R43, R43, RZ, P2 ;  /* 0x000000ff2b2b7207 */ /* 0x008fe40001000000 */
[----:B------:R-:W-:Y:S02]  /*12f0*/  SEL R45, R45, RZ, P2 ;  /* 0x000000ff2d2d7207 */ /* 0x000fe40001000000 */
[----:B------:R-:W-:-:S03]  /*1300*/  SEL R44, R44, RZ, P2 ;  /* 0x000000ff2c2c7207 */ /* 0x000fc60001000000 */
[----:B------:R-:W-:Y:S02]  /*1310*/  FFMA R9, R42, R9, R45 ;  /* 0x000000092a097223 */ /* 0x000fe4000000002d */
[----:B------:R-:W-:-:S03]  /*1320*/  FFMA R41, R43, R41, R44 ;  /* 0x000000292b297223 */ /* 0x000fc6000000002c */
[----:B------:R-:W-:Y:S02]  /*1330*/  FSETP.GEU.AND P6, PT, R9, RZ, PT ;  /* 0x000000ff0900720b */ /* 0x000fe40003fce000 */
[----:B------:R-:W-:Y:S02]  /*1340*/  FSETP.GEU.AND P5, PT, R41, RZ, PT ;  /* 0x000000ff2900720b */ /* 0x000fe40003fae000 */
[----:B------:R-:W-:Y:S02]  /*1350*/  FSEL R9, R9, RZ, P6 ;  /* 0x000000ff09097208 */ /* 0x000fe40003000000 */
[----:B------:R-:W-:Y:S02]  /*1360*/  FSETP.GEU.AND P6, PT, R39, RZ, PT ;  /* 0x000000ff2700720b */ /* 0x000fe40003fce000 */
[----:B------:R-:W-:Y:S02]  /*1370*/  FSEL R41, R41, RZ, P5 ;  /* 0x000000ff29297208 */ /* 0x000fe40002800000 */
[----:B------:R-:W-:-:S02]  /*1380*/  FSEL R7, R39, RZ, P6 ;  /* 0x000000ff27077208 */ /* 0x000fc40003000000 */
[----:B------:R-:W-:Y:S02]  /*1390*/  @P3 FSEL R6, R9, RZ, P2 ;  /* 0x000000ff09063208 */ /* 0x000fe40001000000 */
[----:B------:R-:W-:Y:S02]  /*13a0*/  @P3 FSEL R7, R41, RZ, P2 ;  /* 0x000000ff29073208 */ /* 0x000fe40001000000 */
[----:B------:R-:W-:Y:S02]  /*13b0*/  FSETP.GEU.AND P2, PT, R3, RZ, PT ;  /* 0x000000ff0300720b */ /* 0x000fe40003f4e000 */
[----:B------:R-:W-:Y:S02]  /*13c0*/  FSETP.GEU.AND P3, PT, R37, RZ, PT ;  /* 0x000000ff2500720b */ /* 0x000fe40003f6e000 */
[----:B------:R-:W-:Y:S02]  /*13d0*/  @!P1 FSEL R6, R3, RZ, P2 ;  /* 0x000000ff03069208 */ /* 0x000fe40001000000 */
[----:B------:R-:W-:-:S02]  /*13e0*/  @!P1 FSEL R7, R37, RZ, P3 ;  /* 0x000000ff25079208 */ /* 0x000fc40001800000 */
[C---:B------:R-:W-:Y:S02]  /*13f0*/  FSETP.GEU.AND P1, PT, R2.reuse, RZ, PT ;  /* 0x000000ff0200720b */ /* 0x040fe40003f2e000 */
[C---:B------:R-:W-:Y:S02]  /*1400*/  FSETP.GEU.AND P2, PT, R35.reuse, RZ, PT ;  /* 0x000000ff2300720b */ /* 0x040fe40003f4e000 */
[----:B------:R-:W-:Y:S02]  /*1410*/  @!P0 FSEL R6, R2, RZ, P1 ;  /* 0x000000ff02068208 */ /* 0x000fe40000800000 */
[----:B------:R-:W-:-:S05]  /*1420*/  @!P0 FSEL R7, R35, RZ, P2 ;  /* 0x000000ff23078208 */ /* 0x000fca0001000000 */
[----:B------:R-:W-:Y:S01]  /*1430*/  STG.E.64 desc[UR4][R4.64], R6 ;  /* 0x0000000604007986 */ /* 0x000fe2000c101b04 */
[----:B------:R-:W-:Y:S05]  /*1440*/  EXIT ;  /* 0x000000000000794d */ /* 0x000fea0003800000 */
.L_x_0:
[----:B------:R-:W-:-:S00]  /*1450*/  BRA `(.L_x_0) ;  /* 0xfffffffc00fc7947 */ /* 0x000fc0000383ffff */
[----:B------:R-:W-:-:S00]  /*1460*/  NOP ;  /* 0x0000000000007918 */ /* 0x000fc00000000000 */
        /* <DEDUP_REMOVED lines=9> */
.L_x_1:


//--------------------- .nv.global.init           --------------------------
	.section	.nv.global.init,"aw",@progbits
.nv.global.init:
	.type		_$_str,@object
	.size		_$_str,(_$_str_$_2 - _$_str)
_$_str:
        /*0000*/ 	.byte	0x5f, 0x5f, 0x43, 0x55, 0x44, 0x41, 0x5f, 0x46, 0x54, 0x5a, 0x00
	.type		_$_str_$_2,@object
	.size		_$_str_$_2,(.L_1 - _$_str_$_2)
_$_str_$_2:
        /*000b*/ 	.byte	0x5f, 0x5f, 0x43, 0x55, 0x44, 0x41, 0x5f, 0x50, 0x52, 0x45, 0x43, 0x5f, 0x53, 0x51, 0x52, 0x54
        /*001b*/ 	.byte	0x00
.L_1:


//--------------------- .nv.constant0.triton_poi_fused_cat_5 --------------------------
	.section	.nv.constant0.triton_poi_fused_cat_5,"a",@progbits
	.sectionflags	@""
	.align	4
.nv.constant0.triton_poi_fused_cat_5:
	.zero		700
